//
// Generated by NVIDIA NVVM Compiler
//
// Compiler Build ID: CL-36424714
// Cuda compilation tools, release 13.0, V13.0.88
// Based on NVVM 20.0.0
//

.version 9.0
.target sm_100
.address_size 64

	// .globl	ntt_forward

.visible .entry ntt_forward(
	.param .u64 .ptr .align 1 ntt_forward_param_0,
	.param .u32 ntt_forward_param_1
)
{


	ret;

}
	// .globl	ntt_inverse
.visible .entry ntt_inverse(
	.param .u64 .ptr .align 1 ntt_inverse_param_0,
	.param .u32 ntt_inverse_param_1
)
{


	ret;

}


// ===== COMPILED SASS (sm_100) =====

	.target	sm_100

	.elftype	@"ET_EXEC"


//--------------------- .note.nv.tkinfo           --------------------------
	.section	.note.nv.tkinfo,"",@"SHT_NOTE"
	.sectionflags	@"SHF_NOTE_NV_TKINFO"
	.tkinfo
        /*0018*/ 	.word	0x00000002
        /*0030*/ 	.string	""
        /*0030*/ 	.string	"ptxas"
        /*0030*/ 	.string	"Cuda compilation tools, release 13.0, V13.0.88"
        /*0030*/ 	.string	"Build cuda_13.0.r13.0/compiler.36424714_0"
        /*0030*/ 	.string	"-arch sm_100 -m 64 "



//--------------------- .note.nv.cuinfo           --------------------------
	.section	.note.nv.cuinfo,"",@"SHT_NOTE"
	.sectionflags	@"SHF_NOTE_NV_CUINFO"
        /*0018*/ 	.short	0x0002
        /*001a*/ 	.short	0x0064
        /*001c*/ 	.short	0x0082
	.zero		2


//--------------------- .nv.info                  --------------------------
	.section	.nv.info,"",@"SHT_CUDA_INFO"
	.align	4


	//----- nvinfo : EIATTR_REGCOUNT
	.align		4
        /*0000*/ 	.byte	0x04, 0x2f
        /*0002*/ 	.short	(.L_1 - .L_0)
	.align		4
.L_0:
        /*0004*/ 	.word	index@(ntt_forward)
        /*0008*/ 	.word	0x00000004


	//----- nvinfo : EIATTR_FRAME_SIZE
	.align		4
.L_1:
        /*000c*/ 	.byte	0x04, 0x11
        /*000e*/ 	.short	(.L_3 - .L_2)
	.align		4
.L_2:
        /*0010*/ 	.word	index@(ntt_forward)
        /*0014*/ 	.word	0x00000000


	//----- nvinfo : EIATTR_REGCOUNT
	.align		4
.L_3:
        /*0018*/ 	.byte	0x04, 0x2f
        /*001a*/ 	.short	(.L_5 - .L_4)
	.align		4
.L_4:
        /*001c*/ 	.word	index@(ntt_inverse)
        /*0020*/ 	.word	0x00000004


	//----- nvinfo : EIATTR_FRAME_SIZE
	.align		4
.L_5:
        /*0024*/ 	.byte	0x04, 0x11
        /*0026*/ 	.short	(.L_7 - .L_6)
	.align		4
.L_6:
        /*0028*/ 	.word	index@(ntt_inverse)
        /*002c*/ 	.word	0x00000000


	//----- nvinfo : EIATTR_MIN_STACK_SIZE
	.align		4
.L_7:
        /*0030*/ 	.byte	0x04, 0x12
        /*0032*/ 	.short	(.L_9 - .L_8)
	.align		4
.L_8:
        /*0034*/ 	.word	index@(ntt_inverse)
        /*0038*/ 	.word	0x00000000


	//----- nvinfo : EIATTR_MIN_STACK_SIZE
	.align		4
.L_9:
        /*003c*/ 	.byte	0x04, 0x12
        /*003e*/ 	.short	(.L_11 - .L_10)
	.align		4
.L_10:
        /*0040*/ 	.word	index@(ntt_forward)
        /*0044*/ 	.word	0x00000000
.L_11:


//--------------------- .nv.compat                --------------------------
	.section	.nv.compat,"",@"SHT_CUDA_COMPAT_INFO"
	.align	4
        /*0000*/ 	.byte	0x02, 0x09, 0x00, 0x00, 0x02, 0x02, 0x01, 0x00, 0x02, 0x05, 0x05, 0x00, 0x03, 0x07, 0x01, 0x01
        /*0010*/ 	.byte	0x02, 0x03, 0x00, 0x00, 0x02, 0x06, 0x01, 0x00, 0x04, 0x0b, 0x08, 0x00, 0x09, 0x00, 0x00, 0x00
        /*0020*/ 	.byte	0x00, 0x00, 0x00, 0x00


//--------------------- .nv.info.ntt_inverse      --------------------------
	.section	.nv.info.ntt_inverse,"",@"SHT_CUDA_INFO"
	.sectionflags	@""
	.align	4


	//----- nvinfo : EIATTR_CUDA_API_VERSION
	.align		4
        /*0000*/ 	.byte	0x04, 0x37
        /*0002*/ 	.short	(.L_13 - .L_12)
.L_12:
        /*0004*/ 	.word	0x00000082


	//----- nvinfo : EIATTR_KPARAM_INFO
	.align		4
.L_13:
        /*0008*/ 	.byte	0x04, 0x17
        /*000a*/ 	.short	(.L_15 - .L_14)
.L_14:
        /*000c*/ 	.word	0x00000000
        /*0010*/ 	.short	0x0001
        /*0012*/ 	.short	0x0008
        /*0014*/ 	.byte	0x00, 0xf0, 0x11, 0x00


	//----- nvinfo : EIATTR_KPARAM_INFO
	.align		4
.L_15:
        /*0018*/ 	.byte	0x04, 0x17
        /*001a*/ 	.short	(.L_17 - .L_16)
.L_16:
        /*001c*/ 	.word	0x00000000
        /*0020*/ 	.short	0x0000
        /*0022*/ 	.short	0x0000
        /*0024*/ 	.byte	0x00, 0xf5, 0x21, 0x00


	//----- nvinfo : EIATTR_SPARSE_MMA_MASK
	.align		4
.L_17:
        /*0028*/ 	.byte	0x03, 0x50
        /*002a*/ 	.short	0x0000


	//----- nvinfo : EIATTR_MAXREG_COUNT
	.align		4
        /*002c*/ 	.byte	0x03, 0x1b
        /*002e*/ 	.short	0x00ff


	//----- nvinfo : EIATTR_MERCURY_ISA_VERSION
	.align		4
        /*0030*/ 	.byte	0x03, 0x5f
        /*0032*/ 	.short	0x0101


	//----- nvinfo : EIATTR_VRC_CTA_INIT_COUNT
	.align		4
        /*0034*/ 	.byte	0x02, 0x4a
	.zero		1
	.zero		1


	//----- nvinfo : EIATTR_EXIT_INSTR_OFFSETS
	.align		4
        /*0038*/ 	.byte	0x04, 0x1c
        /*003a*/ 	.short	(.L_19 - .L_18)


	//   ....[0]....
.L_18:
        /*003c*/ 	.word	0x00000010


	//----- nvinfo : EIATTR_CBANK_PARAM_SIZE
	.align		4
.L_19:
        /*0040*/ 	.byte	0x03, 0x19
        /*0042*/ 	.short	0x000c


	//----- nvinfo : EIATTR_PARAM_CBANK
	.align		4
        /*0044*/ 	.byte	0x04, 0x0a
        /*0046*/ 	.short	(.L_21 - .L_20)
	.align		4
.L_20:
        /*0048*/ 	.word	index@(.nv.constant0.ntt_inverse)
        /*004c*/ 	.short	0x0380
        /*004e*/ 	.short	0x000c


	//----- nvinfo : EIATTR_SW_WAR
	.align		4
.L_21:
        /*0050*/ 	.byte	0x04, 0x36
        /*0052*/ 	.short	(.L_23 - .L_22)
.L_22:
        /*0054*/ 	.word	0x00000008
.L_23:


//--------------------- .nv.info.ntt_forward      --------------------------
	.section	.nv.info.ntt_forward,"",@"SHT_CUDA_INFO"
	.sectionflags	@""
	.align	4


	//----- nvinfo : EIATTR_CUDA_API_VERSION
	.align		4
        /*0000*/ 	.byte	0x04, 0x37
        /*0002*/ 	.short	(.L_25 - .L_24)
.L_24:
        /*0004*/ 	.word	0x00000082


	//----- nvinfo : EIATTR_KPARAM_INFO
	.align		4
.L_25:
        /*0008*/ 	.byte	0x04, 0x17
        /*000a*/ 	.short	(.L_27 - .L_26)
.L_26:
        /*000c*/ 	.word	0x00000000
        /*0010*/ 	.short	0x0001
        /*0012*/ 	.short	0x0008
        /*0014*/ 	.byte	0x00, 0xf0, 0x11, 0x00


	//----- nvinfo : EIATTR_KPARAM_INFO
	.align		4
.L_27:
        /*0018*/ 	.byte	0x04, 0x17
        /*001a*/ 	.short	(.L_29 - .L_28)
.L_28:
        /*001c*/ 	.word	0x00000000
        /*0020*/ 	.short	0x0000
        /*0022*/ 	.short	0x0000
        /*0024*/ 	.byte	0x00, 0xf5, 0x21, 0x00


	//----- nvinfo : EIATTR_SPARSE_MMA_MASK
	.align		4
.L_29:
        /*0028*/ 	.byte	0x03, 0x50
        /*002a*/ 	.short	0x0000


	//----- nvinfo : EIATTR_MAXREG_COUNT
	.align		4
        /*002c*/ 	.byte	0x03, 0x1b
        /*002e*/ 	.short	0x00ff


	//----- nvinfo : EIATTR_MERCURY_ISA_VERSION
	.align		4
        /*0030*/ 	.byte	0x03, 0x5f
        /*0032*/ 	.short	0x0101


	//----- nvinfo : EIATTR_VRC_CTA_INIT_COUNT
	.align		4
        /*0034*/ 	.byte	0x02, 0x4a
	.zero		1
	.zero		1


	//----- nvinfo : EIATTR_EXIT_INSTR_OFFSETS
	.align		4
        /*0038*/ 	.byte	0x04, 0x1c
        /*003a*/ 	.short	(.L_31 - .L_30)


	//   ....[0]....
.L_30:
        /*003c*/ 	.word	0x00000010


	//----- nvinfo : EIATTR_CBANK_PARAM_SIZE
	.align		4
.L_31:
        /*0040*/ 	.byte	0x03, 0x19
        /*0042*/ 	.short	0x000c


	//----- nvinfo : EIATTR_PARAM_CBANK
	.align		4
        /*0044*/ 	.byte	0x04, 0x0a
        /*0046*/ 	.short	(.L_33 - .L_32)
	.align		4
.L_32:
        /*0048*/ 	.word	index@(.nv.constant0.ntt_forward)
        /*004c*/ 	.short	0x0380
        /*004e*/ 	.short	0x000c


	//----- nvinfo : EIATTR_SW_WAR
	.align		4
.L_33:
        /*0050*/ 	.byte	0x04, 0x36
        /*0052*/ 	.short	(.L_35 - .L_34)
.L_34:
        /*0054*/ 	.word	0x00000008
.L_35:


//--------------------- .nv.callgraph             --------------------------
	.section	.nv.callgraph,"",@"SHT_CUDA_CALLGRAPH"
	.align	4
	.sectionentsize	8
	.align		4
        /*0000*/ 	.word	0x00000000
	.align		4
        /*0004*/ 	.word	0xffffffff
	.align		4
        /*0008*/ 	.word	0x00000000
	.align		4
        /*000c*/ 	.word	0xfffffffe
	.align		4
        /*0010*/ 	.word	0x00000000
	.align		4
        /*0014*/ 	.word	0xfffffffd
	.align		4
        /*0018*/ 	.word	0x00000000
	.align		4
        /*001c*/ 	.word	0xfffffffc


//--------------------- .text.ntt_inverse         --------------------------
	.section	.text.ntt_inverse,"ax",@progbits
	.align	128
        .global         ntt_inverse
        .type           ntt_inverse,@function
        .size           ntt_inverse,(.L_x_2 - ntt_inverse)
        .other          ntt_inverse,@"STO_CUDA_ENTRY STV_DEFAULT"
ntt_inverse:
.text.ntt_inverse:
[----:B------:R-:W-:Y:S01]  /*0000*/  LDC R1, c[0x0][0x37c] ;  /* 0x0000df00ff017b82 */ /* 0x000fe20000000800 */
[----:B------:R-:W-:Y:S05]  /*0010*/  EXIT ;  /* 0x000000000000794d */ /* 0x000fea0003800000 */
.L_x_0:
[----:B------:R-:W-:-:S00]  /*0020*/  BRA `(.L_x_0) ;  /* 0xfffffffc00fc7947 */ /* 0x000fc0000383ffff */
[----:B------:R-:W-:-:S00]  /*0030*/  NOP ;  /* 0x0000000000007918 */ /* 0x000fc00000000000 */
        /* <DEDUP_REMOVED lines=12> */
.L_x_2:


//--------------------- .text.ntt_forward         --------------------------
	.section	.text.ntt_forward,"ax",@progbits
	.align	128
        .global         ntt_forward
        .type           ntt_forward,@function
        .size           ntt_forward,(.L_x_3 - ntt_forward)
        .other          ntt_forward,@"STO_CUDA_ENTRY STV_DEFAULT"
ntt_forward:
.text.ntt_forward:
[----:B------:R-:W-:Y:S01]  /*0000*/  LDC R1, c[0x0][0x37c] ;  /* 0x0000df00ff017b82 */ /* 0x000fe20000000800 */
[----:B------:R-:W-:Y:S05]  /*0010*/  EXIT ;  /* 0x000000000000794d */ /* 0x000fea0003800000 */
.L_x_1:
        /* <DEDUP_REMOVED lines=14> */
.L_x_3:


//--------------------- .nv.shared.reserved.0     --------------------------
	.section	.nv.shared.reserved.0,"aw",@nobits
	.weak		__nv_reservedSMEM_offset_0_alias
	.size		__nv_reservedSMEM_offset_0_alias, 0, 64
	.other		__nv_reservedSMEM_offset_0_alias,@"STO_CUDA_RESERVED_SHARED STV_DEFAULT"
__nv_reservedSMEM_offset_0_alias:
	.zero		0
	.zero		64


//--------------------- .nv.constant0.ntt_inverse --------------------------
	.section	.nv.constant0.ntt_inverse,"a",@progbits
	.sectionflags	@""
	.align	4
.nv.constant0.ntt_inverse:
	.zero		908


//--------------------- .nv.constant0.ntt_forward --------------------------
	.section	.nv.constant0.ntt_forward,"a",@progbits
	.sectionflags	@""
	.align	4
.nv.constant0.ntt_forward:
	.zero		908


//--------------------- SYMBOLS --------------------------

	.type		.nv.reservedSmem.offset0,@object
	.size		.nv.reservedSmem.offset0,0x4
